//
// Generated by NVIDIA NVVM Compiler
//
// Compiler Build ID: CL-36424714
// Cuda compilation tools, release 13.0, V13.0.88
// Based on NVVM 20.0.0
//

.version 9.0
.target sm_100
.address_size 64

	// .globl	_Z4InitiPi

.visible .entry _Z4InitiPi(
	.param .u32 _Z4InitiPi_param_0,
	.param .u64 .ptr .align 1 _Z4InitiPi_param_1
)
{
	.reg .pred 	%p<2>;
	.reg .b32 	%r<7>;
	.reg .b64 	%rd<5>;

	ld.param.u32 	%r2, [_Z4InitiPi_param_0];
	ld.param.u64 	%rd1, [_Z4InitiPi_param_1];
	mov.u32 	%r3, %ctaid.x;
	mov.u32 	%r4, %ntid.x;
	mov.u32 	%r5, %tid.x;
	mad.lo.s32 	%r1, %r3, %r4, %r5;
	setp.ge.s32 	%p1, %r1, %r2;
	@%p1 bra 	$L__BB0_2;
	cvta.to.global.u64 	%rd2, %rd1;
	mul.wide.s32 	%rd3, %r1, 4;
	add.s64 	%rd4, %rd2, %rd3;
	mov.b32 	%r6, 0;
	st.global.u32 	[%rd4], %r6;
$L__BB0_2:
	ret;

}
	// .globl	_Z9HistogramPiS_l
.visible .entry _Z9HistogramPiS_l(
	.param .u64 .ptr .align 1 _Z9HistogramPiS_l_param_0,
	.param .u64 .ptr .align 1 _Z9HistogramPiS_l_param_1,
	.param .u64 _Z9HistogramPiS_l_param_2
)
{
	.reg .b32 	%r<7>;
	.reg .b64 	%rd<9>;

	ld.param.u64 	%rd1, [_Z9HistogramPiS_l_param_0];
	ld.param.u64 	%rd2, [_Z9HistogramPiS_l_param_1];
	cvta.to.global.u64 	%rd3, %rd1;
	cvta.to.global.u64 	%rd4, %rd2;
	mov.u32 	%r1, %ctaid.x;
	mov.u32 	%r2, %ntid.x;
	mov.u32 	%r3, %tid.x;
	mad.lo.s32 	%r4, %r1, %r2, %r3;
	mul.wide.u32 	%rd5, %r4, 4;
	add.s64 	%rd6, %rd4, %rd5;
	ld.global.u32 	%r5, [%rd6];
	mul.wide.s32 	%rd7, %r5, 4;
	add.s64 	%rd8, %rd3, %rd7;
	atom.global.add.u32 	%r6, [%rd8], 1;
	bar.sync 	0;
	ret;

}


// ===== COMPILED SASS (sm_100) =====

	.target	sm_100

	.elftype	@"ET_EXEC"


//--------------------- .note.nv.tkinfo           --------------------------
	.section	.note.nv.tkinfo,"",@"SHT_NOTE"
	.sectionflags	@"SHF_NOTE_NV_TKINFO"
	.tkinfo
        /*0018*/ 	.word	0x00000002
        /*0030*/ 	.string	""
        /*0030*/ 	.string	"ptxas"
        /*0030*/ 	.string	"Cuda compilation tools, release 13.0, V13.0.88"
        /*0030*/ 	.string	"Build cuda_13.0.r13.0/compiler.36424714_0"
        /*0030*/ 	.string	"-arch sm_100 -m 64 "



//--------------------- .note.nv.cuinfo           --------------------------
	.section	.note.nv.cuinfo,"",@"SHT_NOTE"
	.sectionflags	@"SHF_NOTE_NV_CUINFO"
        /*0018*/ 	.short	0x0002
        /*001a*/ 	.short	0x0064
        /*001c*/ 	.short	0x0082
	.zero		2


//--------------------- .nv.info                  --------------------------
	.section	.nv.info,"",@"SHT_CUDA_INFO"
	.align	4


	//----- nvinfo : EIATTR_REGCOUNT
	.align		4
        /*0000*/ 	.byte	0x04, 0x2f
        /*0002*/ 	.short	(.L_1 - .L_0)
	.align		4
.L_0:
        /*0004*/ 	.word	index@(_Z4InitiPi)
        /*0008*/ 	.word	0x00000008


	//----- nvinfo : EIATTR_FRAME_SIZE
	.align		4
.L_1:
        /*000c*/ 	.byte	0x04, 0x11
        /*000e*/ 	.short	(.L_3 - .L_2)
	.align		4
.L_2:
        /*0010*/ 	.word	index@(_Z4InitiPi)
        /*0014*/ 	.word	0x00000000


	//----- nvinfo : EIATTR_REGCOUNT
	.align		4
.L_3:
        /*0018*/ 	.byte	0x04, 0x2f
        /*001a*/ 	.short	(.L_5 - .L_4)
	.align		4
.L_4:
        /*001c*/ 	.word	index@(_Z9HistogramPiS_l)
        /*0020*/ 	.word	0x0000000a


	//----- nvinfo : EIATTR_FRAME_SIZE
	.align		4
.L_5:
        /*0024*/ 	.byte	0x04, 0x11
        /*0026*/ 	.short	(.L_7 - .L_6)
	.align		4
.L_6:
        /*0028*/ 	.word	index@(_Z9HistogramPiS_l)
        /*002c*/ 	.word	0x00000000


	//----- nvinfo : EIATTR_MIN_STACK_SIZE
	.align		4
.L_7:
        /*0030*/ 	.byte	0x04, 0x12
        /*0032*/ 	.short	(.L_9 - .L_8)
	.align		4
.L_8:
        /*0034*/ 	.word	index@(_Z9HistogramPiS_l)
        /*0038*/ 	.word	0x00000000


	//----- nvinfo : EIATTR_MIN_STACK_SIZE
	.align		4
.L_9:
        /*003c*/ 	.byte	0x04, 0x12
        /*003e*/ 	.short	(.L_11 - .L_10)
	.align		4
.L_10:
        /*0040*/ 	.word	index@(_Z4InitiPi)
        /*0044*/ 	.word	0x00000000
.L_11:


//--------------------- .nv.compat                --------------------------
	.section	.nv.compat,"",@"SHT_CUDA_COMPAT_INFO"
	.align	4
        /*0000*/ 	.byte	0x02, 0x09, 0x00, 0x00, 0x02, 0x02, 0x01, 0x00, 0x02, 0x05, 0x05, 0x00, 0x03, 0x07, 0x01, 0x01
        /*0010*/ 	.byte	0x02, 0x03, 0x00, 0x00, 0x02, 0x06, 0x01, 0x00, 0x04, 0x0b, 0x08, 0x00, 0x09, 0x00, 0x00, 0x00
        /*0020*/ 	.byte	0x00, 0x00, 0x00, 0x00


//--------------------- .nv.info._Z9HistogramPiS_l --------------------------
	.section	.nv.info._Z9HistogramPiS_l,"",@"SHT_CUDA_INFO"
	.sectionflags	@""
	.align	4


	//----- nvinfo : EIATTR_CUDA_API_VERSION
	.align		4
        /*0000*/ 	.byte	0x04, 0x37
        /*0002*/ 	.short	(.L_13 - .L_12)
.L_12:
        /*0004*/ 	.word	0x00000082


	//----- nvinfo : EIATTR_KPARAM_INFO
	.align		4
.L_13:
        /*0008*/ 	.byte	0x04, 0x17
        /*000a*/ 	.short	(.L_15 - .L_14)
.L_14:
        /*000c*/ 	.word	0x00000000
        /*0010*/ 	.short	0x0002
        /*0012*/ 	.short	0x0010
        /*0014*/ 	.byte	0x00, 0xf0, 0x21, 0x00


	//----- nvinfo : EIATTR_KPARAM_INFO
	.align		4
.L_15:
        /*0018*/ 	.byte	0x04, 0x17
        /*001a*/ 	.short	(.L_17 - .L_16)
.L_16:
        /*001c*/ 	.word	0x00000000
        /*0020*/ 	.short	0x0001
        /*0022*/ 	.short	0x0008
        /*0024*/ 	.byte	0x00, 0xf5, 0x21, 0x00


	//----- nvinfo : EIATTR_KPARAM_INFO
	.align		4
.L_17:
        /*0028*/ 	.byte	0x04, 0x17
        /*002a*/ 	.short	(.L_19 - .L_18)
.L_18:
        /*002c*/ 	.word	0x00000000
        /*0030*/ 	.short	0x0000
        /*0032*/ 	.short	0x0000
        /*0034*/ 	.byte	0x00, 0xf5, 0x21, 0x00


	//----- nvinfo : EIATTR_SPARSE_MMA_MASK
	.align		4
.L_19:
        /*0038*/ 	.byte	0x03, 0x50
        /*003a*/ 	.short	0x0000


	//----- nvinfo : EIATTR_MAXREG_COUNT
	.align		4
        /*003c*/ 	.byte	0x03, 0x1b
        /*003e*/ 	.short	0x00ff


	//----- nvinfo : EIATTR_NUM_BARRIERS
	.align		4
        /*0040*/ 	.byte	0x02, 0x4c
        /*0042*/ 	.byte	0x01
	.zero		1


	//----- nvinfo : EIATTR_MERCURY_ISA_VERSION
	.align		4
        /*0044*/ 	.byte	0x03, 0x5f
        /*0046*/ 	.short	0x0101


	//----- nvinfo : EIATTR_VRC_CTA_INIT_COUNT
	.align		4
        /*0048*/ 	.byte	0x02, 0x4a
	.zero		1
	.zero		1


	//----- nvinfo : EIATTR_EXIT_INSTR_OFFSETS
	.align		4
        /*004c*/ 	.byte	0x04, 0x1c
        /*004e*/ 	.short	(.L_21 - .L_20)


	//   ....[0]....
.L_20:
        /*0050*/ 	.word	0x000000e0


	//----- nvinfo : EIATTR_CBANK_PARAM_SIZE
	.align		4
.L_21:
        /*0054*/ 	.byte	0x03, 0x19
        /*0056*/ 	.short	0x0018


	//----- nvinfo : EIATTR_PARAM_CBANK
	.align		4
        /*0058*/ 	.byte	0x04, 0x0a
        /*005a*/ 	.short	(.L_23 - .L_22)
	.align		4
.L_22:
        /*005c*/ 	.word	index@(.nv.constant0._Z9HistogramPiS_l)
        /*0060*/ 	.short	0x0380
        /*0062*/ 	.short	0x0018


	//----- nvinfo : EIATTR_SW_WAR
	.align		4
.L_23:
        /*0064*/ 	.byte	0x04, 0x36
        /*0066*/ 	.short	(.L_25 - .L_24)
.L_24:
        /*0068*/ 	.word	0x00000008
.L_25:


//--------------------- .nv.info._Z4InitiPi       --------------------------
	.section	.nv.info._Z4InitiPi,"",@"SHT_CUDA_INFO"
	.sectionflags	@""
	.align	4


	//----- nvinfo : EIATTR_CUDA_API_VERSION
	.align		4
        /*0000*/ 	.byte	0x04, 0x37
        /*0002*/ 	.short	(.L_27 - .L_26)
.L_26:
        /*0004*/ 	.word	0x00000082


	//----- nvinfo : EIATTR_KPARAM_INFO
	.align		4
.L_27:
        /*0008*/ 	.byte	0x04, 0x17
        /*000a*/ 	.short	(.L_29 - .L_28)
.L_28:
        /*000c*/ 	.word	0x00000000
        /*0010*/ 	.short	0x0001
        /*0012*/ 	.short	0x0008
        /*0014*/ 	.byte	0x00, 0xf5, 0x21, 0x00


	//----- nvinfo : EIATTR_KPARAM_INFO
	.align		4
.L_29:
        /*0018*/ 	.byte	0x04, 0x17
        /*001a*/ 	.short	(.L_31 - .L_30)
.L_30:
        /*001c*/ 	.word	0x00000000
        /*0020*/ 	.short	0x0000
        /*0022*/ 	.short	0x0000
        /*0024*/ 	.byte	0x00, 0xf0, 0x11, 0x00


	//----- nvinfo : EIATTR_SPARSE_MMA_MASK
	.align		4
.L_31:
        /*0028*/ 	.byte	0x03, 0x50
        /*002a*/ 	.short	0x0000


	//----- nvinfo : EIATTR_MAXREG_COUNT
	.align		4
        /*002c*/ 	.byte	0x03, 0x1b
        /*002e*/ 	.short	0x00ff


	//----- nvinfo : EIATTR_MERCURY_ISA_VERSION
	.align		4
        /*0030*/ 	.byte	0x03, 0x5f
        /*0032*/ 	.short	0x0101


	//----- nvinfo : EIATTR_VRC_CTA_INIT_COUNT
	.align		4
        /*0034*/ 	.byte	0x02, 0x4a
	.zero		1
	.zero		1


	//----- nvinfo : EIATTR_EXIT_INSTR_OFFSETS
	.align		4
        /*0038*/ 	.byte	0x04, 0x1c
        /*003a*/ 	.short	(.L_33 - .L_32)


	//   ....[0]....
.L_32:
        /*003c*/ 	.word	0x00000070


	//   ....[1]....
        /*0040*/ 	.word	0x000000c0


	//----- nvinfo : EIATTR_CBANK_PARAM_SIZE
	.align		4
.L_33:
        /*0044*/ 	.byte	0x03, 0x19
        /*0046*/ 	.short	0x0010


	//----- nvinfo : EIATTR_PARAM_CBANK
	.align		4
        /*0048*/ 	.byte	0x04, 0x0a
        /*004a*/ 	.short	(.L_35 - .L_34)
	.align		4
.L_34:
        /*004c*/ 	.word	index@(.nv.constant0._Z4InitiPi)
        /*0050*/ 	.short	0x0380
        /*0052*/ 	.short	0x0010


	//----- nvinfo : EIATTR_SW_WAR
	.align		4
.L_35:
        /*0054*/ 	.byte	0x04, 0x36
        /*0056*/ 	.short	(.L_37 - .L_36)
.L_36:
        /*0058*/ 	.word	0x00000008
.L_37:


//--------------------- .nv.callgraph             --------------------------
	.section	.nv.callgraph,"",@"SHT_CUDA_CALLGRAPH"
	.align	4
	.sectionentsize	8
	.align		4
        /*0000*/ 	.word	0x00000000
	.align		4
        /*0004*/ 	.word	0xffffffff
	.align		4
        /*0008*/ 	.word	0x00000000
	.align		4
        /*000c*/ 	.word	0xfffffffe
	.align		4
        /*0010*/ 	.word	0x00000000
	.align		4
        /*0014*/ 	.word	0xfffffffd
	.align		4
        /*0018*/ 	.word	0x00000000
	.align		4
        /*001c*/ 	.word	0xfffffffc


//--------------------- .text._Z9HistogramPiS_l   --------------------------
	.section	.text._Z9HistogramPiS_l,"ax",@progbits
	.align	128
        .global         _Z9HistogramPiS_l
        .type           _Z9HistogramPiS_l,@function
        .size           _Z9HistogramPiS_l,(.L_x_2 - _Z9HistogramPiS_l)
        .other          _Z9HistogramPiS_l,@"STO_CUDA_ENTRY STV_DEFAULT"
_Z9HistogramPiS_l:
.text._Z9HistogramPiS_l:
[----:B------:R-:W-:Y:S01]  /*0000*/  LDC R1, c[0x0][0x37c] ;  /* 0x0000df00ff017b82 */ /* 0x000fe20000000800 */
[----:B------:R-:W0:Y:S07]  /*0010*/  S2R R0, SR_TID.X ;  /* 0x0000000000007919 */ /* 0x000e2e0000002100 */
[----:B------:R-:W0:Y:S01]  /*0020*/  S2UR UR6, SR_CTAID.X ;  /* 0x00000000000679c3 */ /* 0x000e220000002500 */
[----:B------:R-:W1:Y:S07]  /*0030*/  LDCU.64 UR4, c[0x0][0x358] ;  /* 0x00006b00ff0477ac */ /* 0x000e6e0008000a00 */
[----:B------:R-:W0:Y:S08]  /*0040*/  LDC R5, c[0x0][0x360] ;  /* 0x0000d800ff057b82 */ /* 0x000e300000000800 */
[----:B------:R-:W2:Y:S01]  /*0050*/  LDC.64 R2, c[0x0][0x388] ;  /* 0x0000e200ff027b82 */ /* 0x000ea20000000a00 */
[----:B0-----:R-:W-:-:S04]  /*0060*/  IMAD R5, R5, UR6, R0 ;  /* 0x0000000605057c24 */ /* 0x001fc8000f8e0200 */
[----:B--2---:R-:W-:-:S03]  /*0070*/  IMAD.WIDE.U32 R2, R5, 0x4, R2 ;  /* 0x0000000405027825 */ /* 0x004fc600078e0002 */
[----:B------:R-:W0:Y:S03]  /*0080*/  LDC.64 R4, c[0x0][0x380] ;  /* 0x0000e000ff047b82 */ /* 0x000e260000000a00 */
[----:B-1----:R-:W0:Y:S01]  /*0090*/  LDG.E R3, desc[UR4][R2.64] ;  /* 0x0000000402037981 */ /* 0x002e22000c1e1900 */
[----:B------:R-:W-:Y:S02]  /*00a0*/  HFMA2 R7, -RZ, RZ, 0, 5.9604644775390625e-08 ;  /* 0x00000001ff077431 */ /* 0x000fe400000001ff */
[----:B0-----:R-:W-:-:S05]  /*00b0*/  IMAD.WIDE R4, R3, 0x4, R4 ;  /* 0x0000000403047825 */ /* 0x001fca00078e0204 */
[----:B------:R-:W-:Y:S01]  /*00c0*/  REDG.E.ADD.STRONG.GPU desc[UR4][R4.64], R7 ;  /* 0x000000070400798e */ /* 0x000fe2000c12e104 */
[----:B------:R-:W-:Y:S06]  /*00d0*/  BAR.SYNC.DEFER_BLOCKING 0x0 ;  /* 0x0000000000007b1d */ /* 0x000fec0000010000 */
[----:B------:R-:W-:Y:S05]  /*00e0*/  EXIT ;  /* 0x000000000000794d */ /* 0x000fea0003800000 */
.L_x_0:
[----:B------:R-:W-:-:S00]  /*00f0*/  BRA `(.L_x_0) ;  /* 0xfffffffc00fc7947 */ /* 0x000fc0000383ffff */
[----:B------:R-:W-:-:S00]  /*0100*/  NOP ;  /* 0x0000000000007918 */ /* 0x000fc00000000000 */
[----:B------:R-:W-:-:S00]  /*0110*/  NOP ;  /* 0x0000000000007918 */ /* 0x000fc00000000000 */
[----:B------:R-:W-:-:S00]  /*0120*/  NOP ;  /* 0x0000000000007918 */ /* 0x000fc00000000000 */
[----:B------:R-:W-:-:S00]  /*0130*/  NOP ;  /* 0x0000000000007918 */ /* 0x000fc00000000000 */
[----:B------:R-:W-:-:S00]  /*0140*/  NOP ;  /* 0x0000000000007918 */ /* 0x000fc00000000000 */
[----:B------:R-:W-:-:S00]  /*0150*/  NOP ;  /* 0x0000000000007918 */ /* 0x000fc00000000000 */
[----:B------:R-:W-:-:S00]  /*0160*/  NOP ;  /* 0x0000000000007918 */ /* 0x000fc00000000000 */
[----:B------:R-:W-:-:S00]  /*0170*/  NOP ;  /* 0x0000000000007918 */ /* 0x000fc00000000000 */
.L_x_2:


//--------------------- .text._Z4InitiPi          --------------------------
	.section	.text._Z4InitiPi,"ax",@progbits
	.align	128
        .global         _Z4InitiPi
        .type           _Z4InitiPi,@function
        .size           _Z4InitiPi,(.L_x_3 - _Z4InitiPi)
        .other          _Z4InitiPi,@"STO_CUDA_ENTRY STV_DEFAULT"
_Z4InitiPi:
.text._Z4InitiPi:
[----:B------:R-:W-:Y:S01]  /*0000*/  LDC R1, c[0x0][0x37c] ;  /* 0x0000df00ff017b82 */ /* 0x000fe20000000800 */
[----:B------:R-:W0:Y:S07]  /*0010*/  S2R R0, SR_TID.X ;  /* 0x0000000000007919 */ /* 0x000e2e0000002100 */
[----:B------:R-:W0:Y:S01]  /*0020*/  S2UR UR4, SR_CTAID.X ;  /* 0x00000000000479c3 */ /* 0x000e220000002500 */
[----:B------:R-:W1:Y:S07]  /*0030*/  LDCU UR5, c[0x0][0x380] ;  /* 0x00007000ff0577ac */ /* 0x000e6e0008000800 */
[----:B------:R-:W0:Y:S02]  /*0040*/  LDC R5, c[0x0][0x360] ;  /* 0x0000d800ff057b82 */ /* 0x000e240000000800 */
[----:B0-----:R-:W-:-:S05]  /*0050*/  IMAD R5, R5, UR4, R0 ;  /* 0x0000000405057c24 */ /* 0x001fca000f8e0200 */
[----:B-1----:R-:W-:-:S13]  /*0060*/  ISETP.GE.AND P0, PT, R5, UR5, PT ;  /* 0x0000000505007c0c */ /* 0x002fda000bf06270 */
[----:B------:R-:W-:Y:S05]  /*0070*/  @P0 EXIT ;  /* 0x000000000000094d */ /* 0x000fea0003800000 */
[----:B------:R-:W0:Y:S01]  /*0080*/  LDC.64 R2, c[0x0][0x388] ;  /* 0x0000e200ff027b82 */ /* 0x000e220000000a00 */
[----:B------:R-:W1:Y:S01]  /*0090*/  LDCU.64 UR4, c[0x0][0x358] ;  /* 0x00006b00ff0477ac */ /* 0x000e620008000a00 */
[----:B0-----:R-:W-:-:S05]  /*00a0*/  IMAD.WIDE R2, R5, 0x4, R2 ;  /* 0x0000000405027825 */ /* 0x001fca00078e0202 */
[----:B-1----:R-:W-:Y:S01]  /*00b0*/  STG.E desc[UR4][R2.64], RZ ;  /* 0x000000ff02007986 */ /* 0x002fe2000c101904 */
[----:B------:R-:W-:Y:S05]  /*00c0*/  EXIT ;  /* 0x000000000000794d */ /* 0x000fea0003800000 */
.L_x_1:
        /* <DEDUP_REMOVED lines=11> */
.L_x_3:


//--------------------- .nv.shared.reserved.0     --------------------------
	.section	.nv.shared.reserved.0,"aw",@nobits
	.weak		__nv_reservedSMEM_offset_0_alias
	.size		__nv_reservedSMEM_offset_0_alias, 0, 64
	.other		__nv_reservedSMEM_offset_0_alias,@"STO_CUDA_RESERVED_SHARED STV_DEFAULT"
__nv_reservedSMEM_offset_0_alias:
	.zero		0
	.zero		64


//--------------------- .nv.constant0._Z9HistogramPiS_l --------------------------
	.section	.nv.constant0._Z9HistogramPiS_l,"a",@progbits
	.sectionflags	@""
	.align	4
.nv.constant0._Z9HistogramPiS_l:
	.zero		920


//--------------------- .nv.constant0._Z4InitiPi  --------------------------
	.section	.nv.constant0._Z4InitiPi,"a",@progbits
	.sectionflags	@""
	.align	4
.nv.constant0._Z4InitiPi:
	.zero		912


//--------------------- SYMBOLS --------------------------

	.type		.nv.reservedSmem.offset0,@object
	.size		.nv.reservedSmem.offset0,0x4
